//
// Generated by NVIDIA NVVM Compiler
//
// Compiler Build ID: CL-36424714
// Cuda compilation tools, release 13.0, V13.0.88
// Based on NVVM 20.0.0
//

.version 9.0
.target sm_100
.address_size 64

	// .globl	_Z12helloFromGPUv
.extern .func  (.param .b32 func_retval0) vprintf
(
	.param .b64 vprintf_param_0,
	.param .b64 vprintf_param_1
)
;
.global .align 1 .b8 $str[26] = {72, 101, 108, 108, 111, 32, 87, 111, 114, 108, 100, 32, 102, 114, 111, 109, 32, 71, 80, 85, 33, 32, 37, 100, 10};

.visible .entry _Z12helloFromGPUv()
{
	.local .align 8 .b8 	__local_depot0[8];
	.reg .b64 	%SP;
	.reg .b64 	%SPL;
	.reg .pred 	%p<2>;
	.reg .b32 	%r<5>;
	.reg .b64 	%rd<5>;

	mov.u64 	%SPL, __local_depot0;
	cvta.local.u64 	%SP, %SPL;
	mov.u32 	%r1, %tid.x;
	setp.ne.s32 	%p1, %r1, 5;
	@%p1 bra 	$L__BB0_2;
	add.u64 	%rd1, %SP, 0;
	add.u64 	%rd2, %SPL, 0;
	mov.b32 	%r2, 5;
	st.local.u32 	[%rd2], %r2;
	mov.u64 	%rd3, $str;
	cvta.global.u64 	%rd4, %rd3;
	{ // callseq 0, 0
	.param .b64 param0;
	st.param.b64 	[param0], %rd4;
	.param .b64 param1;
	st.param.b64 	[param1], %rd1;
	.param .b32 retval0;
	call.uni (retval0), 
	vprintf, 
	(
	param0, 
	param1
	);
	ld.param.b32 	%r3, [retval0];
	} // callseq 0
$L__BB0_2:
	ret;

}


// ===== COMPILED SASS (sm_100) =====

	.target	sm_100

	.elftype	@"ET_EXEC"


//--------------------- .note.nv.tkinfo           --------------------------
	.section	.note.nv.tkinfo,"",@"SHT_NOTE"
	.sectionflags	@"SHF_NOTE_NV_TKINFO"
	.tkinfo
        /*0018*/ 	.word	0x00000002
        /*0030*/ 	.string	""
        /*0030*/ 	.string	"ptxas"
        /*0030*/ 	.string	"Cuda compilation tools, release 13.0, V13.0.88"
        /*0030*/ 	.string	"Build cuda_13.0.r13.0/compiler.36424714_0"
        /*0030*/ 	.string	"-arch sm_100 -m 64 "



//--------------------- .note.nv.cuinfo           --------------------------
	.section	.note.nv.cuinfo,"",@"SHT_NOTE"
	.sectionflags	@"SHF_NOTE_NV_CUINFO"
        /*0018*/ 	.short	0x0002
        /*001a*/ 	.short	0x0064
        /*001c*/ 	.short	0x0082
	.zero		2


//--------------------- .nv.info                  --------------------------
	.section	.nv.info,"",@"SHT_CUDA_INFO"
	.align	4


	//----- nvinfo : EIATTR_REGCOUNT
	.align		4
        /*0000*/ 	.byte	0x04, 0x2f
        /*0002*/ 	.short	(.L_2 - .L_1)
	.align		4
.L_1:
        /*0004*/ 	.word	index@(_Z12helloFromGPUv)
        /*0008*/ 	.word	0x00000018


	//----- nvinfo : EIATTR_FRAME_SIZE
	.align		4
.L_2:
        /*000c*/ 	.byte	0x04, 0x11
        /*000e*/ 	.short	(.L_4 - .L_3)
	.align		4
.L_3:
        /*0010*/ 	.word	index@(_Z12helloFromGPUv)
        /*0014*/ 	.word	0x00000008


	//----- nvinfo : EIATTR_MIN_STACK_SIZE
	.align		4
.L_4:
        /*0018*/ 	.byte	0x04, 0x12
        /*001a*/ 	.short	(.L_6 - .L_5)
	.align		4
.L_5:
        /*001c*/ 	.word	index@(_Z12helloFromGPUv)
        /*0020*/ 	.word	0x00000008
.L_6:


//--------------------- .nv.compat                --------------------------
	.section	.nv.compat,"",@"SHT_CUDA_COMPAT_INFO"
	.align	4
        /*0000*/ 	.byte	0x02, 0x09, 0x00, 0x00, 0x02, 0x02, 0x01, 0x00, 0x02, 0x05, 0x05, 0x00, 0x03, 0x07, 0x01, 0x01
        /*0010*/ 	.byte	0x02, 0x03, 0x00, 0x00, 0x02, 0x06, 0x01, 0x00, 0x04, 0x0b, 0x08, 0x00, 0x09, 0x00, 0x00, 0x00
        /*0020*/ 	.byte	0x00, 0x00, 0x00, 0x00


//--------------------- .nv.info._Z12helloFromGPUv --------------------------
	.section	.nv.info._Z12helloFromGPUv,"",@"SHT_CUDA_INFO"
	.sectionflags	@""
	.align	4


	//----- nvinfo : EIATTR_CUDA_API_VERSION
	.align		4
        /*0000*/ 	.byte	0x04, 0x37
        /*0002*/ 	.short	(.L_8 - .L_7)
.L_7:
        /*0004*/ 	.word	0x00000082


	//----- nvinfo : EIATTR_SPARSE_MMA_MASK
	.align		4
.L_8:
        /*0008*/ 	.byte	0x03, 0x50
        /*000a*/ 	.short	0x0000


	//----- nvinfo : EIATTR_MAXREG_COUNT
	.align		4
        /*000c*/ 	.byte	0x03, 0x1b
        /*000e*/ 	.short	0x00ff


	//----- nvinfo : EIATTR_EXTERNS
	.align		4
        /*0010*/ 	.byte	0x04, 0x0f
        /*0012*/ 	.short	(.L_10 - .L_9)


	//   ....[0]....
	.align		4
.L_9:
        /*0014*/ 	.word	index@(vprintf)


	//----- nvinfo : EIATTR_MERCURY_ISA_VERSION
	.align		4
.L_10:
        /*0018*/ 	.byte	0x03, 0x5f
        /*001a*/ 	.short	0x0101


	//----- nvinfo : EIATTR_VRC_CTA_INIT_COUNT
	.align		4
        /*001c*/ 	.byte	0x02, 0x4a
	.zero		1
	.zero		1


	//----- nvinfo : EIATTR_SYSCALL_OFFSETS
	.align		4
        /*0020*/ 	.byte	0x04, 0x46
        /*0022*/ 	.short	(.L_12 - .L_11)


	//   ....[0]....
.L_11:
        /*0024*/ 	.word	0x00000110


	//----- nvinfo : EIATTR_EXIT_INSTR_OFFSETS
	.align		4
.L_12:
        /*0028*/ 	.byte	0x04, 0x1c
        /*002a*/ 	.short	(.L_14 - .L_13)


	//   ....[0]....
.L_13:
        /*002c*/ 	.word	0x00000080


	//   ....[1]....
        /*0030*/ 	.word	0x00000120


	//----- nvinfo : EIATTR_CRS_STACK_SIZE
	.align		4
.L_14:
        /*0034*/ 	.byte	0x04, 0x1e
        /*0036*/ 	.short	(.L_16 - .L_15)
.L_15:
        /*0038*/ 	.word	0x00000000


	//----- nvinfo : EIATTR_SW_WAR
	.align		4
.L_16:
        /*003c*/ 	.byte	0x04, 0x36
        /*003e*/ 	.short	(.L_18 - .L_17)
.L_17:
        /*0040*/ 	.word	0x00000008
.L_18:


//--------------------- .nv.callgraph             --------------------------
	.section	.nv.callgraph,"",@"SHT_CUDA_CALLGRAPH"
	.align	4
	.sectionentsize	8
	.align		4
        /*0000*/ 	.word	0x00000000
	.align		4
        /*0004*/ 	.word	0xffffffff
	.align		4
        /*0008*/ 	.word	index@(_Z12helloFromGPUv)
	.align		4
        /*000c*/ 	.word	index@(vprintf)
	.align		4
        /*0010*/ 	.word	0x00000000
	.align		4
        /*0014*/ 	.word	0xfffffffe
	.align		4
        /*0018*/ 	.word	0x00000000
	.align		4
        /*001c*/ 	.word	0xfffffffd
	.align		4
        /*0020*/ 	.word	0x00000000
	.align		4
        /*0024*/ 	.word	0xfffffffc


//--------------------- .nv.constant4             --------------------------
	.section	.nv.constant4,"a",@progbits
	.align	8
	.align		8
.nv.constant4:
        /*0000*/ 	.dword	vprintf
	.align		8
        /*0008*/ 	.dword	$str


//--------------------- .text._Z12helloFromGPUv   --------------------------
	.section	.text._Z12helloFromGPUv,"ax",@progbits
	.align	128
        .global         _Z12helloFromGPUv
        .type           _Z12helloFromGPUv,@function
        .size           _Z12helloFromGPUv,(.L_x_2 - _Z12helloFromGPUv)
        .other          _Z12helloFromGPUv,@"STO_CUDA_ENTRY STV_DEFAULT"
_Z12helloFromGPUv:
.text._Z12helloFromGPUv:
[----:B------:R-:W0:Y:S01]  /*0000*/  LDC R1, c[0x0][0x37c] ;  /* 0x0000df00ff017b82 */ /* 0x000e220000000800 */
[----:B------:R-:W1:Y:S01]  /*0010*/  S2R R0, SR_TID.X ;  /* 0x0000000000007919 */ /* 0x000e620000002100 */
[----:B------:R-:W2:Y:S01]  /*0020*/  LDCU UR4, c[0x0][0x2f8] ;  /* 0x00005f00ff0477ac */ /* 0x000ea20008000800 */
[----:B0-----:R-:W-:Y:S01]  /*0030*/  VIADD R1, R1, 0xfffffff8 ;  /* 0xfffffff801017836 */ /* 0x001fe20000000000 */
[----:B------:R-:W0:Y:S04]  /*0040*/  LDCU UR5, c[0x0][0x2fc] ;  /* 0x00005f80ff0577ac */ /* 0x000e280008000800 */
[----:B--2---:R-:W-:-:S05]  /*0050*/  IADD3 R6, P1, PT, R1, UR4, RZ ;  /* 0x0000000401067c10 */ /* 0x004fca000ff3e0ff */
[----:B0-----:R-:W-:Y:S01]  /*0060*/  IMAD.X R7, RZ, RZ, UR5, P1 ;  /* 0x00000005ff077e24 */ /* 0x001fe200088e06ff */
[----:B-1----:R-:W-:-:S13]  /*0070*/  ISETP.NE.AND P0, PT, R0, 0x5, PT ;  /* 0x000000050000780c */ /* 0x002fda0003f05270 */
[----:B------:R-:W-:Y:S05]  /*0080*/  @P0 EXIT ;  /* 0x000000000000094d */ /* 0x000fea0003800000 */
[----:B------:R-:W-:Y:S01]  /*0090*/  HFMA2 R8, -RZ, RZ, 0, 2.98023223876953125e-07 ;  /* 0x00000005ff087431 */ /* 0x000fe200000001ff */
[----:B------:R-:W-:Y:S01]  /*00a0*/  MOV R0, 0x0 ;  /* 0x0000000000007802 */ /* 0x000fe20000000f00 */
[----:B------:R-:W0:Y:S03]  /*00b0*/  LDCU.64 UR4, c[0x4][0x8] ;  /* 0x01000100ff0477ac */ /* 0x000e260008000a00 */
[----:B------:R1:W2:Y:S01]  /*00c0*/  LDC.64 R2, c[0x4][R0] ;  /* 0x0100000000027b82 */ /* 0x0002a20000000a00 */
[----:B------:R1:W-:Y:S01]  /*00d0*/  STL [R1], R8 ;  /* 0x0000000801007387 */ /* 0x0003e20000100800 */
[----:B0-----:R-:W-:Y:S01]  /*00e0*/  IMAD.U32 R4, RZ, RZ, UR4 ;  /* 0x00000004ff047e24 */ /* 0x001fe2000f8e00ff */
[----:B-1----:R-:W-:-:S07]  /*00f0*/  MOV R5, UR5 ;  /* 0x0000000500057c02 */ /* 0x002fce0008000f00 */
[----:B------:R-:W-:-:S07]  /*0100*/  LEPC R20, `(.L_x_0) ;  /* 0x000000001014794e */ /* 0x000fce0000000000 */
[----:B--2---:R-:W-:Y:S05]  /*0110*/  CALL.ABS.NOINC R2 ;  /* 0x0000000002007343 */ /* 0x004fea0003c00000 */
.L_x_0:
[----:B------:R-:W-:Y:S05]  /*0120*/  EXIT ;  /* 0x000000000000794d */ /* 0x000fea0003800000 */
.L_x_1:
[----:B------:R-:W-:-:S00]  /*0130*/  BRA `(.L_x_1) ;  /* 0xfffffffc00fc7947 */ /* 0x000fc0000383ffff */
[----:B------:R-:W-:-:S00]  /*0140*/  NOP ;  /* 0x0000000000007918 */ /* 0x000fc00000000000 */
        /* <DEDUP_REMOVED lines=11> */
.L_x_2:


//--------------------- .nv.global.init           --------------------------
	.section	.nv.global.init,"aw",@progbits
.nv.global.init:
	.type		$str,@object
	.size		$str,(.L_0 - $str)
$str:
        /*0000*/ 	.byte	0x48, 0x65, 0x6c, 0x6c, 0x6f, 0x20, 0x57, 0x6f, 0x72, 0x6c, 0x64, 0x20, 0x66, 0x72, 0x6f, 0x6d
        /*0010*/ 	.byte	0x20, 0x47, 0x50, 0x55, 0x21, 0x20, 0x25, 0x64, 0x0a, 0x00
.L_0:


//--------------------- .nv.shared.reserved.0     --------------------------
	.section	.nv.shared.reserved.0,"aw",@nobits
	.weak		__nv_reservedSMEM_offset_0_alias
	.size		__nv_reservedSMEM_offset_0_alias, 0, 64
	.other		__nv_reservedSMEM_offset_0_alias,@"STO_CUDA_RESERVED_SHARED STV_DEFAULT"
__nv_reservedSMEM_offset_0_alias:
	.zero		0
	.zero		64


//--------------------- .nv.constant0._Z12helloFromGPUv --------------------------
	.section	.nv.constant0._Z12helloFromGPUv,"a",@progbits
	.sectionflags	@""
	.align	4
.nv.constant0._Z12helloFromGPUv:
	.zero		896


//--------------------- SYMBOLS --------------------------

	.type		.nv.reservedSmem.offset0,@object
	.size		.nv.reservedSmem.offset0,0x4
	.type		vprintf,@function
